//
// Generated by NVIDIA NVVM Compiler
//
// Compiler Build ID: CL-36424714
// Cuda compilation tools, release 13.0, V13.0.88
// Based on NVVM 20.0.0
//

.version 9.0
.target sm_100
.address_size 64

	// .globl	_Z4pbfsPiS_PbS0_S_S_S0_

.visible .entry _Z4pbfsPiS_PbS0_S_S_S0_(
	.param .u64 .ptr .align 1 _Z4pbfsPiS_PbS0_S_S_S0__param_0,
	.param .u64 .ptr .align 1 _Z4pbfsPiS_PbS0_S_S_S0__param_1,
	.param .u64 .ptr .align 1 _Z4pbfsPiS_PbS0_S_S_S0__param_2,
	.param .u64 .ptr .align 1 _Z4pbfsPiS_PbS0_S_S_S0__param_3,
	.param .u64 .ptr .align 1 _Z4pbfsPiS_PbS0_S_S_S0__param_4,
	.param .u64 .ptr .align 1 _Z4pbfsPiS_PbS0_S_S_S0__param_5,
	.param .u64 .ptr .align 1 _Z4pbfsPiS_PbS0_S_S_S0__param_6
)
{
	.reg .pred 	%p<14>;
	.reg .b16 	%rs<13>;
	.reg .b32 	%r<50>;
	.reg .b64 	%rd<59>;

	ld.param.u64 	%rd17, [_Z4pbfsPiS_PbS0_S_S_S0__param_0];
	ld.param.u64 	%rd15, [_Z4pbfsPiS_PbS0_S_S_S0__param_1];
	ld.param.u64 	%rd18, [_Z4pbfsPiS_PbS0_S_S_S0__param_2];
	ld.param.u64 	%rd19, [_Z4pbfsPiS_PbS0_S_S_S0__param_3];
	ld.param.u64 	%rd16, [_Z4pbfsPiS_PbS0_S_S_S0__param_4];
	ld.param.u64 	%rd20, [_Z4pbfsPiS_PbS0_S_S_S0__param_5];
	ld.param.u64 	%rd21, [_Z4pbfsPiS_PbS0_S_S_S0__param_6];
	cvta.to.global.u64 	%rd1, %rd21;
	cvta.to.global.u64 	%rd2, %rd18;
	cvta.to.global.u64 	%rd3, %rd20;
	cvta.to.global.u64 	%rd4, %rd17;
	cvta.to.global.u64 	%rd5, %rd19;
	mov.u32 	%r30, %tid.x;
	mov.u32 	%r31, %ntid.x;
	mov.u32 	%r32, %ctaid.x;
	mad.lo.s32 	%r1, %r31, %r32, %r30;
	cvt.s64.s32 	%rd22, %r1;
	add.s64 	%rd6, %rd5, %rd22;
	ld.global.u8 	%rs1, [%rd6];
	setp.eq.s16 	%p1, %rs1, 0;
	@%p1 bra 	$L__BB0_22;
	ld.global.u32 	%r33, [%rd4];
	setp.ge.s32 	%p2, %r1, %r33;
	@%p2 bra 	$L__BB0_22;
	mov.b16 	%rs2, 0;
	st.global.u8 	[%rd6], %rs2;
	ld.global.u32 	%r34, [%rd4];
	add.s32 	%r35, %r34, -1;
	setp.ne.s32 	%p3, %r1, %r35;
	cvta.to.global.u64 	%rd23, %rd16;
	mul.wide.s32 	%rd24, %r1, 4;
	add.s64 	%rd7, %rd23, %rd24;
	@%p3 bra 	$L__BB0_4;
	cvta.to.global.u64 	%rd25, %rd15;
	ld.global.u32 	%r42, [%rd25];
	bra.uni 	$L__BB0_5;
$L__BB0_4:
	ld.global.u32 	%r42, [%rd7+4];
$L__BB0_5:
	ld.global.u32 	%r5, [%rd7];
	sub.s32 	%r6, %r42, %r5;
	setp.lt.s32 	%p4, %r6, 1;
	@%p4 bra 	$L__BB0_22;
	and.b32  	%r7, %r6, 3;
	sub.s32 	%r37, %r5, %r42;
	setp.gt.u32 	%p5, %r37, -4;
	mov.b32 	%r49, 0;
	@%p5 bra 	$L__BB0_17;
	and.b32  	%r49, %r6, 2147483644;
	neg.s32 	%r43, %r49;
	mov.b64 	%rd58, 0;
$L__BB0_8:
	cvt.u32.u64 	%r38, %rd58;
	ld.global.u32 	%r45, [%rd7];
	add.s32 	%r39, %r45, %r38;
	mul.wide.s32 	%rd27, %r39, 4;
	add.s64 	%rd28, %rd3, %rd27;
	ld.global.u32 	%r12, [%rd28];
	cvt.s64.s32 	%rd29, %r12;
	add.s64 	%rd9, %rd2, %rd29;
	ld.global.u8 	%rs3, [%rd9];
	setp.ne.s16 	%p6, %rs3, 0;
	@%p6 bra 	$L__BB0_10;
	mov.b16 	%rs4, 1;
	st.global.u8 	[%rd9], %rs4;
	add.s64 	%rd31, %rd5, %rd29;
	st.global.u8 	[%rd31], %rs4;
	st.global.u8 	[%rd1], %rs4;
	ld.global.u32 	%r45, [%rd7];
$L__BB0_10:
	cvt.s64.s32 	%rd32, %r45;
	add.s64 	%rd33, %rd58, %rd32;
	shl.b64 	%rd34, %rd33, 2;
	add.s64 	%rd35, %rd3, %rd34;
	ld.global.u32 	%r15, [%rd35+4];
	cvt.s64.s32 	%rd36, %r15;
	add.s64 	%rd10, %rd2, %rd36;
	ld.global.u8 	%rs5, [%rd10];
	setp.ne.s16 	%p7, %rs5, 0;
	@%p7 bra 	$L__BB0_12;
	mov.b16 	%rs6, 1;
	st.global.u8 	[%rd10], %rs6;
	add.s64 	%rd38, %rd5, %rd36;
	st.global.u8 	[%rd38], %rs6;
	st.global.u8 	[%rd1], %rs6;
	ld.global.u32 	%r45, [%rd7];
$L__BB0_12:
	cvt.s64.s32 	%rd39, %r45;
	add.s64 	%rd40, %rd58, %rd39;
	shl.b64 	%rd41, %rd40, 2;
	add.s64 	%rd42, %rd3, %rd41;
	ld.global.u32 	%r18, [%rd42+8];
	cvt.s64.s32 	%rd43, %r18;
	add.s64 	%rd11, %rd2, %rd43;
	ld.global.u8 	%rs7, [%rd11];
	setp.ne.s16 	%p8, %rs7, 0;
	@%p8 bra 	$L__BB0_14;
	mov.b16 	%rs8, 1;
	st.global.u8 	[%rd11], %rs8;
	add.s64 	%rd45, %rd5, %rd43;
	st.global.u8 	[%rd45], %rs8;
	st.global.u8 	[%rd1], %rs8;
	ld.global.u32 	%r45, [%rd7];
$L__BB0_14:
	cvt.s64.s32 	%rd46, %r45;
	add.s64 	%rd47, %rd58, %rd46;
	shl.b64 	%rd48, %rd47, 2;
	add.s64 	%rd49, %rd3, %rd48;
	ld.global.u32 	%r21, [%rd49+12];
	cvt.s64.s32 	%rd50, %r21;
	add.s64 	%rd12, %rd2, %rd50;
	ld.global.u8 	%rs9, [%rd12];
	setp.ne.s16 	%p9, %rs9, 0;
	@%p9 bra 	$L__BB0_16;
	mov.b16 	%rs10, 1;
	st.global.u8 	[%rd12], %rs10;
	add.s64 	%rd52, %rd5, %rd50;
	st.global.u8 	[%rd52], %rs10;
	st.global.u8 	[%rd1], %rs10;
$L__BB0_16:
	add.s64 	%rd58, %rd58, 4;
	add.s32 	%r43, %r43, 4;
	setp.ne.s32 	%p10, %r43, 0;
	@%p10 bra 	$L__BB0_8;
$L__BB0_17:
	setp.eq.s32 	%p11, %r7, 0;
	@%p11 bra 	$L__BB0_22;
	neg.s32 	%r48, %r7;
$L__BB0_19:
	.pragma "nounroll";
	ld.global.u32 	%r40, [%rd7];
	add.s32 	%r41, %r40, %r49;
	mul.wide.s32 	%rd53, %r41, 4;
	add.s64 	%rd54, %rd3, %rd53;
	ld.global.u32 	%r27, [%rd54];
	cvt.s64.s32 	%rd55, %r27;
	add.s64 	%rd14, %rd2, %rd55;
	ld.global.u8 	%rs11, [%rd14];
	setp.ne.s16 	%p12, %rs11, 0;
	@%p12 bra 	$L__BB0_21;
	mov.b16 	%rs12, 1;
	st.global.u8 	[%rd14], %rs12;
	add.s64 	%rd57, %rd5, %rd55;
	st.global.u8 	[%rd57], %rs12;
	st.global.u8 	[%rd1], %rs12;
$L__BB0_21:
	add.s32 	%r49, %r49, 1;
	add.s32 	%r48, %r48, 1;
	setp.ne.s32 	%p13, %r48, 0;
	@%p13 bra 	$L__BB0_19;
$L__BB0_22:
	ret;

}


// ===== COMPILED SASS (sm_100) =====

	.target	sm_100

	.elftype	@"ET_EXEC"


//--------------------- .note.nv.tkinfo           --------------------------
	.section	.note.nv.tkinfo,"",@"SHT_NOTE"
	.sectionflags	@"SHF_NOTE_NV_TKINFO"
	.tkinfo
        /*0018*/ 	.word	0x00000002
        /*0030*/ 	.string	""
        /*0030*/ 	.string	"ptxas"
        /*0030*/ 	.string	"Cuda compilation tools, release 13.0, V13.0.88"
        /*0030*/ 	.string	"Build cuda_13.0.r13.0/compiler.36424714_0"
        /*0030*/ 	.string	"-arch sm_100 -m 64 "



//--------------------- .note.nv.cuinfo           --------------------------
	.section	.note.nv.cuinfo,"",@"SHT_NOTE"
	.sectionflags	@"SHF_NOTE_NV_CUINFO"
        /*0018*/ 	.short	0x0002
        /*001a*/ 	.short	0x0064
        /*001c*/ 	.short	0x0082
	.zero		2


//--------------------- .nv.info                  --------------------------
	.section	.nv.info,"",@"SHT_CUDA_INFO"
	.align	4


	//----- nvinfo : EIATTR_REGCOUNT
	.align		4
        /*0000*/ 	.byte	0x04, 0x2f
        /*0002*/ 	.short	(.L_1 - .L_0)
	.align		4
.L_0:
        /*0004*/ 	.word	index@(_Z4pbfsPiS_PbS0_S_S_S0_)
        /*0008*/ 	.word	0x0000001a


	//----- nvinfo : EIATTR_FRAME_SIZE
	.align		4
.L_1:
        /*000c*/ 	.byte	0x04, 0x11
        /*000e*/ 	.short	(.L_3 - .L_2)
	.align		4
.L_2:
        /*0010*/ 	.word	index@(_Z4pbfsPiS_PbS0_S_S_S0_)
        /*0014*/ 	.word	0x00000000


	//----- nvinfo : EIATTR_MIN_STACK_SIZE
	.align		4
.L_3:
        /*0018*/ 	.byte	0x04, 0x12
        /*001a*/ 	.short	(.L_5 - .L_4)
	.align		4
.L_4:
        /*001c*/ 	.word	index@(_Z4pbfsPiS_PbS0_S_S_S0_)
        /*0020*/ 	.word	0x00000000
.L_5:


//--------------------- .nv.compat                --------------------------
	.section	.nv.compat,"",@"SHT_CUDA_COMPAT_INFO"
	.align	4
        /*0000*/ 	.byte	0x02, 0x09, 0x00, 0x00, 0x02, 0x02, 0x01, 0x00, 0x02, 0x05, 0x05, 0x00, 0x03, 0x07, 0x01, 0x01
        /*0010*/ 	.byte	0x02, 0x03, 0x00, 0x00, 0x02, 0x06, 0x01, 0x00, 0x04, 0x0b, 0x08, 0x00, 0x09, 0x00, 0x00, 0x00
        /*0020*/ 	.byte	0x00, 0x00, 0x00, 0x00


//--------------------- .nv.info._Z4pbfsPiS_PbS0_S_S_S0_ --------------------------
	.section	.nv.info._Z4pbfsPiS_PbS0_S_S_S0_,"",@"SHT_CUDA_INFO"
	.sectionflags	@""
	.align	4


	//----- nvinfo : EIATTR_CUDA_API_VERSION
	.align		4
        /*0000*/ 	.byte	0x04, 0x37
        /*0002*/ 	.short	(.L_7 - .L_6)
.L_6:
        /*0004*/ 	.word	0x00000082


	//----- nvinfo : EIATTR_KPARAM_INFO
	.align		4
.L_7:
        /*0008*/ 	.byte	0x04, 0x17
        /*000a*/ 	.short	(.L_9 - .L_8)
.L_8:
        /*000c*/ 	.word	0x00000000
        /*0010*/ 	.short	0x0006
        /*0012*/ 	.short	0x0030
        /*0014*/ 	.byte	0x00, 0xf5, 0x21, 0x00


	//----- nvinfo : EIATTR_KPARAM_INFO
	.align		4
.L_9:
        /*0018*/ 	.byte	0x04, 0x17
        /*001a*/ 	.short	(.L_11 - .L_10)
.L_10:
        /*001c*/ 	.word	0x00000000
        /*0020*/ 	.short	0x0005
        /*0022*/ 	.short	0x0028
        /*0024*/ 	.byte	0x00, 0xf5, 0x21, 0x00


	//----- nvinfo : EIATTR_KPARAM_INFO
	.align		4
.L_11:
        /*0028*/ 	.byte	0x04, 0x17
        /*002a*/ 	.short	(.L_13 - .L_12)
.L_12:
        /*002c*/ 	.word	0x00000000
        /*0030*/ 	.short	0x0004
        /*0032*/ 	.short	0x0020
        /*0034*/ 	.byte	0x00, 0xf5, 0x21, 0x00


	//----- nvinfo : EIATTR_KPARAM_INFO
	.align		4
.L_13:
        /*0038*/ 	.byte	0x04, 0x17
        /*003a*/ 	.short	(.L_15 - .L_14)
.L_14:
        /*003c*/ 	.word	0x00000000
        /*0040*/ 	.short	0x0003
        /*0042*/ 	.short	0x0018
        /*0044*/ 	.byte	0x00, 0xf5, 0x21, 0x00


	//----- nvinfo : EIATTR_KPARAM_INFO
	.align		4
.L_15:
        /*0048*/ 	.byte	0x04, 0x17
        /*004a*/ 	.short	(.L_17 - .L_16)
.L_16:
        /*004c*/ 	.word	0x00000000
        /*0050*/ 	.short	0x0002
        /*0052*/ 	.short	0x0010
        /*0054*/ 	.byte	0x00, 0xf5, 0x21, 0x00


	//----- nvinfo : EIATTR_KPARAM_INFO
	.align		4
.L_17:
        /*0058*/ 	.byte	0x04, 0x17
        /*005a*/ 	.short	(.L_19 - .L_18)
.L_18:
        /*005c*/ 	.word	0x00000000
        /*0060*/ 	.short	0x0001
        /*0062*/ 	.short	0x0008
        /*0064*/ 	.byte	0x00, 0xf5, 0x21, 0x00


	//----- nvinfo : EIATTR_KPARAM_INFO
	.align		4
.L_19:
        /*0068*/ 	.byte	0x04, 0x17
        /*006a*/ 	.short	(.L_21 - .L_20)
.L_20:
        /*006c*/ 	.word	0x00000000
        /*0070*/ 	.short	0x0000
        /*0072*/ 	.short	0x0000
        /*0074*/ 	.byte	0x00, 0xf5, 0x21, 0x00


	//----- nvinfo : EIATTR_SPARSE_MMA_MASK
	.align		4
.L_21:
        /*0078*/ 	.byte	0x03, 0x50
        /*007a*/ 	.short	0x0000


	//----- nvinfo : EIATTR_MAXREG_COUNT
	.align		4
        /*007c*/ 	.byte	0x03, 0x1b
        /*007e*/ 	.short	0x00ff


	//----- nvinfo : EIATTR_MERCURY_ISA_VERSION
	.align		4
        /*0080*/ 	.byte	0x03, 0x5f
        /*0082*/ 	.short	0x0101


	//----- nvinfo : EIATTR_VRC_CTA_INIT_COUNT
	.align		4
        /*0084*/ 	.byte	0x02, 0x4a
	.zero		1
	.zero		1


	//----- nvinfo : EIATTR_EXIT_INSTR_OFFSETS
	.align		4
        /*0088*/ 	.byte	0x04, 0x1c
        /*008a*/ 	.short	(.L_23 - .L_22)


	//   ....[0]....
.L_22:
        /*008c*/ 	.word	0x000000b0


	//   ....[1]....
        /*0090*/ 	.word	0x000000f0


	//   ....[2]....
        /*0094*/ 	.word	0x000001c0


	//   ....[3]....
        /*0098*/ 	.word	0x00000800


	//   ....[4]....
        /*009c*/ 	.word	0x000009c0


	//----- nvinfo : EIATTR_CRS_STACK_SIZE
	.align		4
.L_23:
        /*00a0*/ 	.byte	0x04, 0x1e
        /*00a2*/ 	.short	(.L_25 - .L_24)
.L_24:
        /*00a4*/ 	.word	0x00000000


	//----- nvinfo : EIATTR_CBANK_PARAM_SIZE
	.align		4
.L_25:
        /*00a8*/ 	.byte	0x03, 0x19
        /*00aa*/ 	.short	0x0038


	//----- nvinfo : EIATTR_PARAM_CBANK
	.align		4
        /*00ac*/ 	.byte	0x04, 0x0a
        /*00ae*/ 	.short	(.L_27 - .L_26)
	.align		4
.L_26:
        /*00b0*/ 	.word	index@(.nv.constant0._Z4pbfsPiS_PbS0_S_S_S0_)
        /*00b4*/ 	.short	0x0380
        /*00b6*/ 	.short	0x0038


	//----- nvinfo : EIATTR_SW_WAR
	.align		4
.L_27:
        /*00b8*/ 	.byte	0x04, 0x36
        /*00ba*/ 	.short	(.L_29 - .L_28)
.L_28:
        /*00bc*/ 	.word	0x00000008
.L_29:


//--------------------- .nv.callgraph             --------------------------
	.section	.nv.callgraph,"",@"SHT_CUDA_CALLGRAPH"
	.align	4
	.sectionentsize	8
	.align		4
        /*0000*/ 	.word	0x00000000
	.align		4
        /*0004*/ 	.word	0xffffffff
	.align		4
        /*0008*/ 	.word	0x00000000
	.align		4
        /*000c*/ 	.word	0xfffffffe
	.align		4
        /*0010*/ 	.word	0x00000000
	.align		4
        /*0014*/ 	.word	0xfffffffd
	.align		4
        /*0018*/ 	.word	0x00000000
	.align		4
        /*001c*/ 	.word	0xfffffffc


//--------------------- .text._Z4pbfsPiS_PbS0_S_S_S0_ --------------------------
	.section	.text._Z4pbfsPiS_PbS0_S_S_S0_,"ax",@progbits
	.align	128
        .global         _Z4pbfsPiS_PbS0_S_S_S0_
        .type           _Z4pbfsPiS_PbS0_S_S_S0_,@function
        .size           _Z4pbfsPiS_PbS0_S_S_S0_,(.L_x_9 - _Z4pbfsPiS_PbS0_S_S_S0_)
        .other          _Z4pbfsPiS_PbS0_S_S_S0_,@"STO_CUDA_ENTRY STV_DEFAULT"
_Z4pbfsPiS_PbS0_S_S_S0_:
.text._Z4pbfsPiS_PbS0_S_S_S0_:
[----:B------:R-:W-:Y:S01]  /*0000*/  LDC R1, c[0x0][0x37c] ;  /* 0x0000df00ff017b82 */ /* 0x000fe20000000800 */
[----:B------:R-:W0:Y:S01]  /*0010*/  S2R R11, SR_TID.X ;  /* 0x00000000000b7919 */ /* 0x000e220000002100 */
[----:B------:R-:W0:Y:S01]  /*0020*/  LDCU UR6, c[0x0][0x360] ;  /* 0x00006c00ff0677ac */ /* 0x000e220008000800 */
[----:B------:R-:W0:Y:S01]  /*0030*/  S2R R0, SR_CTAID.X ;  /* 0x0000000000007919 */ /* 0x000e220000002500 */
[----:B------:R-:W1:Y:S01]  /*0040*/  LDCU.64 UR8, c[0x0][0x398] ;  /* 0x00007300ff0877ac */ /* 0x000e620008000a00 */
[----:B------:R-:W2:Y:S01]  /*0050*/  LDCU.64 UR4, c[0x0][0x358] ;  /* 0x00006b00ff0477ac */ /* 0x000ea20008000a00 */
[----:B0-----:R-:W-:-:S05]  /*0060*/  IMAD R11, R0, UR6, R11 ;  /* 0x00000006000b7c24 */ /* 0x001fca000f8e020b */
[----:B-1----:R-:W-:-:S04]  /*0070*/  IADD3 R4, P0, PT, R11, UR8, RZ ;  /* 0x000000080b047c10 */ /* 0x002fc8000ff1e0ff */
[----:B------:R-:W-:-:S05]  /*0080*/  LEA.HI.X.SX32 R5, R11, UR9, 0x1, P0 ;  /* 0x000000090b057c11 */ /* 0x000fca00080f0eff */
[----:B--2---:R-:W2:Y:S02]  /*0090*/  LDG.E.U8 R0, desc[UR4][R4.64] ;  /* 0x0000000404007981 */ /* 0x004ea4000c1e1100 */
[----:B--2---:R-:W-:-:S13]  /*00a0*/  ISETP.NE.AND P0, PT, R0, RZ, PT ;  /* 0x000000ff0000720c */ /* 0x004fda0003f05270 */
[----:B------:R-:W-:Y:S05]  /*00b0*/  @!P0 EXIT ;  /* 0x000000000000894d */ /* 0x000fea0003800000 */
[----:B------:R-:W0:Y:S02]  /*00c0*/  LDC.64 R6, c[0x0][0x380] ;  /* 0x0000e000ff067b82 */ /* 0x000e240000000a00 */
[----:B0-----:R-:W2:Y:S02]  /*00d0*/  LDG.E R0, desc[UR4][R6.64] ;  /* 0x0000000406007981 */ /* 0x001ea4000c1e1900 */
[----:B--2---:R-:W-:-:S13]  /*00e0*/  ISETP.GE.AND P0, PT, R11, R0, PT ;  /* 0x000000000b00720c */ /* 0x004fda0003f06270 */
[----:B------:R-:W-:Y:S05]  /*00f0*/  @P0 EXIT ;  /* 0x000000000000094d */ /* 0x000fea0003800000 */
[----:B------:R0:W-:Y:S01]  /*0100*/  STG.E.U8 desc[UR4][R4.64], RZ ;  /* 0x000000ff04007986 */ /* 0x0001e2000c101104 */
[----:B------:R-:W1:Y:S03]  /*0110*/  LDC.64 R2, c[0x0][0x3a0] ;  /* 0x0000e800ff027b82 */ /* 0x000e660000000a00 */
[----:B------:R-:W2:Y:S02]  /*0120*/  LDG.E R6, desc[UR4][R6.64] ;  /* 0x0000000406067981 */ /* 0x000ea4000c1e1900 */
[----:B--2---:R-:W-:-:S05]  /*0130*/  VIADD R0, R6, 0xffffffff ;  /* 0xffffffff06007836 */ /* 0x004fca0000000000 */
[----:B------:R-:W-:-:S13]  /*0140*/  ISETP.NE.AND P0, PT, R11, R0, PT ;  /* 0x000000000b00720c */ /* 0x000fda0003f05270 */
[----:B------:R-:W2:Y:S02]  /*0150*/  @!P0 LDC.64 R8, c[0x0][0x388] ;  /* 0x0000e200ff088b82 */ /* 0x000ea40000000a00 */
[----:B--2---:R-:W2:Y:S01]  /*0160*/  @!P0 LDG.E R0, desc[UR4][R8.64] ;  /* 0x0000000408008981 */ /* 0x004ea2000c1e1900 */
[----:B-1----:R-:W-:-:S05]  /*0170*/  IMAD.WIDE R2, R11, 0x4, R2 ;  /* 0x000000040b027825 */ /* 0x002fca00078e0202 */
[----:B------:R-:W2:Y:S04]  /*0180*/  LDG.E R11, desc[UR4][R2.64] ;  /* 0x00000004020b7981 */ /* 0x000ea8000c1e1900 */
[----:B------:R-:W2:Y:S02]  /*0190*/  @P0 LDG.E R0, desc[UR4][R2.64+0x4] ;  /* 0x0000040402000981 */ /* 0x000ea4000c1e1900 */
[----:B--2---:R-:W-:-:S05]  /*01a0*/  IMAD.IADD R10, R0, 0x1, -R11 ;  /* 0x00000001000a7824 */ /* 0x004fca00078e0a0b */
[----:B------:R-:W-:-:S13]  /*01b0*/  ISETP.GE.AND P0, PT, R10, 0x1, PT ;  /* 0x000000010a00780c */ /* 0x000fda0003f06270 */
[----:B0-----:R-:W-:Y:S05]  /*01c0*/  @!P0 EXIT ;  /* 0x000000000000894d */ /* 0x001fea0003800000 */
[----:B------:R-:W-:Y:S01]  /*01d0*/  IMAD.IADD R0, R11, 0x1, -R0 ;  /* 0x000000010b007824 */ /* 0x000fe200078e0a00 */
[----:B------:R-:W0:Y:S01]  /*01e0*/  LDCU.64 UR10, c[0x0][0x398] ;  /* 0x00007300ff0a77ac */ /* 0x000e220008000a00 */
[----:B------:R-:W-:Y:S01]  /*01f0*/  BSSY.RECONVERGENT B0, `(.L_x_0) ;  /* 0x000005f000007945 */ /* 0x000fe20003800200 */
[----:B------:R-:W-:Y:S02]  /*0200*/  LOP3.LUT R6, R10, 0x3, RZ, 0xc0, !PT ;  /* 0x000000030a067812 */ /* 0x000fe400078ec0ff */
[----:B------:R-:W-:Y:S01]  /*0210*/  ISETP.GT.U32.AND P0, PT, R0, -0x4, PT ;  /* 0xfffffffc0000780c */ /* 0x000fe20003f04070 */
[----:B------:R-:W1:Y:S01]  /*0220*/  LDCU.64 UR6, c[0x0][0x390] ;  /* 0x00007200ff0677ac */ /* 0x000e620008000a00 */
[----:B------:R-:W-:Y:S01]  /*0230*/  IMAD.MOV.U32 R0, RZ, RZ, RZ ;  /* 0x000000ffff007224 */ /* 0x000fe200078e00ff */
[----:B------:R-:W2:Y:S10]  /*0240*/  LDCU.64 UR8, c[0x0][0x3a8] ;  /* 0x00007500ff0877ac */ /* 0x000eb40008000a00 */
[----:B------:R-:W-:Y:S05]  /*0250*/  @P0 BRA `(.L_x_1) ;  /* 0x0000000400600947 */ /* 0x000fea0003800000 */
[----:B------:R-:W3:Y:S01]  /*0260*/  LDC.64 R4, c[0x0][0x3a8] ;  /* 0x0000ea00ff047b82 */ /* 0x000ee20000000a00 */
[----:B------:R-:W-:Y:S01]  /*0270*/  LOP3.LUT R0, R10, 0x7ffffffc, RZ, 0xc0, !PT ;  /* 0x7ffffffc0a007812 */ /* 0x000fe200078ec0ff */
[----:B------:R-:W-:Y:S02]  /*0280*/  IMAD.MOV.U32 R7, RZ, RZ, RZ ;  /* 0x000000ffff077224 */ /* 0x000fe400078e00ff */
[----:B------:R-:W-:Y:S02]  /*0290*/  IMAD.MOV.U32 R8, RZ, RZ, RZ ;  /* 0x000000ffff087224 */ /* 0x000fe400078e00ff */
[----:B------:R-:W-:-:S07]  /*02a0*/  IMAD.MOV R9, RZ, RZ, -R0 ;  /* 0x000000ffff097224 */ /* 0x000fce00078e0a00 */
.L_x_4:
[----:B--2---:R-:W4:Y:S02]  /*02b0*/  LDG.E R10, desc[UR4][R2.64] ;  /* 0x00000004020a7981 */ /* 0x004f24000c1e1900 */
[----:B----4-:R-:W-:-:S04]  /*02c0*/  IMAD.IADD R21, R10, 0x1, R7 ;  /* 0x000000010a157824 */ /* 0x010fc800078e0207 */
[----:B---3--:R-:W-:-:S06]  /*02d0*/  IMAD.WIDE R20, R21, 0x4, R4 ;  /* 0x0000000415147825 */ /* 0x008fcc00078e0204 */
[----:B------:R-:W3:Y:S02]  /*02e0*/  LDG.E R21, desc[UR4][R20.64] ;  /* 0x0000000414157981 */ /* 0x000ee4000c1e1900 */
[----:B---3--:R-:W-:Y:S02]  /*02f0*/  SHF.R.S32.HI R22, RZ, 0x1f, R21 ;  /* 0x0000001fff167819 */ /* 0x008fe40000011415 */
[----:B-1----:R-:W-:-:S04]  /*0300*/  IADD3 R12, P0, PT, R21, UR6, RZ ;  /* 0x00000006150c7c10 */ /* 0x002fc8000ff1e0ff */
[----:B------:R-:W-:-:S05]  /*0310*/  IADD3.X R13, PT, PT, R22, UR7, RZ, P0, !PT ;  /* 0x00000007160d7c10 */ /* 0x000fca00087fe4ff */
[----:B------:R-:W3:Y:S02]  /*0320*/  LDG.E.U8 R11, desc[UR4][R12.64] ;  /* 0x000000040c0b7981 */ /* 0x000ee4000c1e1100 */
[----:B---3--:R-:W-:Y:S01]  /*0330*/  ISETP.NE.AND P0, PT, R11, RZ, PT ;  /* 0x000000ff0b00720c */ /* 0x008fe20003f05270 */
[----:B------:R-:W-:-:S12]  /*0340*/  IMAD.MOV.U32 R11, RZ, RZ, 0x1 ;  /* 0x00000001ff0b7424 */ /* 0x000fd800078e00ff */
[----:B------:R-:W1:Y:S08]  /*0350*/  @!P0 LDC.64 R14, c[0x0][0x398] ;  /* 0x0000e600ff0e8b82 */ /* 0x000e700000000a00 */
[----:B------:R-:W3:Y:S01]  /*0360*/  @!P0 LDC.64 R16, c[0x0][0x3b0] ;  /* 0x0000ec00ff108b82 */ /* 0x000ee20000000a00 */
[----:B-1----:R-:W-:Y:S02]  /*0370*/  @!P0 IADD3 R18, P1, PT, R21, R14, RZ ;  /* 0x0000000e15128210 */ /* 0x002fe40007f3e0ff */
[----:B------:R-:W-:-:S03]  /*0380*/  @!P0 PRMT R21, R11, 0x7610, R21 ;  /* 0x000076100b158816 */ /* 0x000fc60000000015 */
[----:B------:R-:W-:Y:S02]  /*0390*/  @!P0 IMAD.X R19, R22, 0x1, R15, P1 ;  /* 0x0000000116138824 */ /* 0x000fe400008e060f */
[----:B------:R-:W-:Y:S04]  /*03a0*/  @!P0 STG.E.U8 desc[UR4][R12.64], R21 ;  /* 0x000000150c008986 */ /* 0x000fe8000c101104 */
[----:B------:R-:W-:Y:S04]  /*03b0*/  @!P0 STG.E.U8 desc[UR4][R18.64], R21 ;  /* 0x0000001512008986 */ /* 0x000fe8000c101104 */
[----:B---3--:R1:W-:Y:S04]  /*03c0*/  @!P0 STG.E.U8 desc[UR4][R16.64], R21 ;  /* 0x0000001510008986 */ /* 0x0083e8000c101104 */
[----:B------:R-:W3:Y:S02]  /*03d0*/  @!P0 LDG.E R10, desc[UR4][R2.64] ;  /* 0x00000004020a8981 */ /* 0x000ee4000c1e1900 */
[----:B---3--:R-:W-:-:S04]  /*03e0*/  IADD3 R11, P0, PT, R10, R7, RZ ;  /* 0x000000070a0b7210 */ /* 0x008fc80007f1e0ff */
[----:B------:R-:W-:Y:S02]  /*03f0*/  LEA.HI.X.SX32 R14, R10, R8, 0x1, P0 ;  /* 0x000000080a0e7211 */ /* 0x000fe400000f0eff */
[----:B--2---:R-:W-:-:S04]  /*0400*/  LEA R20, P0, R11, UR8, 0x2 ;  /* 0x000000080b147c11 */ /* 0x004fc8000f8010ff */
[----:B-1----:R-:W-:-:S05]  /*0410*/  LEA.HI.X R21, R11, UR9, R14, 0x2, P0 ;  /* 0x000000090b157c11 */ /* 0x002fca00080f140e */
[----:B------:R-:W2:Y:S02]  /*0420*/  LDG.E R23, desc[UR4][R20.64+0x4] ;  /* 0x0000040414177981 */ /* 0x000ea4000c1e1900 */
[----:B--2---:R-:W-:Y:S02]  /*0430*/  SHF.R.S32.HI R22, RZ, 0x1f, R23 ;  /* 0x0000001fff167819 */ /* 0x004fe40000011417 */
[----:B------:R-:W-:-:S04]  /*0440*/  IADD3 R14, P0, PT, R23, UR6, RZ ;  /* 0x00000006170e7c10 */ /* 0x000fc8000ff1e0ff */
[----:B------:R-:W-:-:S05]  /*0450*/  IADD3.X R15, PT, PT, R22, UR7, RZ, P0, !PT ;  /* 0x00000007160f7c10 */ /* 0x000fca00087fe4ff */
[----:B------:R-:W2:Y:S02]  /*0460*/  LDG.E.U8 R11, desc[UR4][R14.64] ;  /* 0x000000040e0b7981 */ /* 0x000ea4000c1e1100 */
[----:B--2---:R-:W-:Y:S01]  /*0470*/  ISETP.NE.AND P0, PT, R11, RZ, PT ;  /* 0x000000ff0b00720c */ /* 0x004fe20003f05270 */
[----:B------:R-:W-:-:S12]  /*0480*/  IMAD.MOV.U32 R11, RZ, RZ, 0x1 ;  /* 0x00000001ff0b7424 */ /* 0x000fd800078e00ff */
[----:B------:R-:W1:Y:S08]  /*0490*/  @!P0 LDC.64 R12, c[0x0][0x398] ;  /* 0x0000e600ff0c8b82 */ /* 0x000e700000000a00 */
[----:B------:R-:W2:Y:S01]  /*04a0*/  @!P0 LDC.64 R16, c[0x0][0x3b0] ;  /* 0x0000ec00ff108b82 */ /* 0x000ea20000000a00 */
[----:B-1----:R-:W-:Y:S02]  /*04b0*/  @!P0 IADD3 R18, P1, PT, R23, R12, RZ ;  /* 0x0000000c17128210 */ /* 0x002fe40007f3e0ff */
[----:B------:R-:W-:-:S03]  /*04c0*/  @!P0 PRMT R23, R11, 0x7610, R23 ;  /* 0x000076100b178816 */ /* 0x000fc60000000017 */
[----:B------:R-:W-:Y:S02]  /*04d0*/  @!P0 IMAD.X R19, R22, 0x1, R13, P1 ;  /* 0x0000000116138824 */ /* 0x000fe400008e060d */
[----:B------:R-:W-:Y:S04]  /*04e0*/  @!P0 STG.E.U8 desc[UR4][R14.64], R23 ;  /* 0x000000170e008986 */ /* 0x000fe8000c101104 */
[----:B------:R1:W-:Y:S04]  /*04f0*/  @!P0 STG.E.U8 desc[UR4][R18.64], R23 ;  /* 0x0000001712008986 */ /* 0x0003e8000c101104 */
[----:B--2---:R2:W-:Y:S04]  /*0500*/  @!P0 STG.E.U8 desc[UR4][R16.64], R23 ;  /* 0x0000001710008986 */ /* 0x0045e8000c101104 */
[----:B------:R-:W3:Y:S02]  /*0510*/  @!P0 LDG.E R10, desc[UR4][R2.64] ;  /* 0x00000004020a8981 */ /* 0x000ee4000c1e1900 */
[----:B---3--:R-:W-:-:S04]  /*0520*/  IADD3 R11, P0, PT, R10, R7, RZ ;  /* 0x000000070a0b7210 */ /* 0x008fc80007f1e0ff */
[----:B------:R-:W-:Y:S02]  /*0530*/  LEA.HI.X.SX32 R12, R10, R8, 0x1, P0 ;  /* 0x000000080a0c7211 */ /* 0x000fe400000f0eff */
[----:B------:R-:W-:-:S04]  /*0540*/  LEA R20, P0, R11, UR8, 0x2 ;  /* 0x000000080b147c11 */ /* 0x000fc8000f8010ff */
[----:B------:R-:W-:-:S06]  /*0550*/  LEA.HI.X R21, R11, UR9, R12, 0x2, P0 ;  /* 0x000000090b157c11 */ /* 0x000fcc00080f140c */
[----:B------:R-:W3:Y:S02]  /*0560*/  LDG.E R21, desc[UR4][R20.64+0x8] ;  /* 0x0000080414157981 */ /* 0x000ee4000c1e1900 */
[----:B---3--:R-:W-:Y:S02]  /*0570*/  SHF.R.S32.HI R22, RZ, 0x1f, R21 ;  /* 0x0000001fff167819 */ /* 0x008fe40000011415 */
[----:B------:R-:W-:-:S04]  /*0580*/  IADD3 R12, P0, PT, R21, UR6, RZ ;  /* 0x00000006150c7c10 */ /* 0x000fc8000ff1e0ff */
[----:B------:R-:W-:-:S05]  /*0590*/  IADD3.X R13, PT, PT, R22, UR7, RZ, P0, !PT ;  /* 0x00000007160d7c10 */ /* 0x000fca00087fe4ff */
[----:B------:R-:W3:Y:S01]  /*05a0*/  LDG.E.U8 R11, desc[UR4][R12.64] ;  /* 0x000000040c0b7981 */ /* 0x000ee2000c1e1100 */
[----:B-1----:R-:W-:Y:S01]  /*05b0*/  IMAD.MOV.U32 R19, RZ, RZ, 0x1 ;  /* 0x00000001ff137424 */ /* 0x002fe200078e00ff */
[----:B---3--:R-:W-:-:S13]  /*05c0*/  ISETP.NE.AND P0, PT, R11, RZ, PT ;  /* 0x000000ff0b00720c */ /* 0x008fda0003f05270 */
[----:B--2---:R-:W1:Y:S01]  /*05d0*/  @!P0 LDC.64 R16, c[0x0][0x398] ;  /* 0x0000e600ff108b82 */ /* 0x004e620000000a00 */
[----:B------:R-:W-:Y:S07]  /*05e0*/  @!P0 STG.E.U8 desc[UR4][R12.64], R19 ;  /* 0x000000130c008986 */ /* 0x000fee000c101104 */
[----:B------:R-:W2:Y:S01]  /*05f0*/  @!P0 LDC.64 R14, c[0x0][0x3b0] ;  /* 0x0000ec00ff0e8b82 */ /* 0x000ea20000000a00 */
[----:B-1----:R-:W-:-:S05]  /*0600*/  @!P0 IADD3 R16, P1, PT, R21, R16, RZ ;  /* 0x0000001015108210 */ /* 0x002fca0007f3e0ff */
[----:B------:R-:W-:-:S05]  /*0610*/  @!P0 IMAD.X R17, R22, 0x1, R17, P1 ;  /* 0x0000000116118824 */ /* 0x000fca00008e0611 */
[----:B------:R-:W-:Y:S04]  /*0620*/  @!P0 STG.E.U8 desc[UR4][R16.64], R19 ;  /* 0x0000001310008986 */ /* 0x000fe8000c101104 */
[----:B--2---:R1:W-:Y:S04]  /*0630*/  @!P0 STG.E.U8 desc[UR4][R14.64], R19 ;  /* 0x000000130e008986 */ /* 0x0043e8000c101104 */
[----:B------:R-:W2:Y:S02]  /*0640*/  @!P0 LDG.E R10, desc[UR4][R2.64] ;  /* 0x00000004020a8981 */ /* 0x000ea4000c1e1900 */
[----:B--2---:R-:W-:-:S04]  /*0650*/  IADD3 R11, P0, PT, R10, R7, RZ ;  /* 0x000000070a0b7210 */ /* 0x004fc80007f1e0ff */
[----:B------:R-:W-:Y:S02]  /*0660*/  LEA.HI.X.SX32 R10, R10, R8, 0x1, P0 ;  /* 0x000000080a0a7211 */ /* 0x000fe400000f0eff */
[----:B------:R-:W-:-:S04]  /*0670*/  LEA R18, P0, R11, UR8, 0x2 ;  /* 0x000000080b127c11 */ /* 0x000fc8000f8010ff */
[----:B-1----:R-:W-:-:S05]  /*0680*/  LEA.HI.X R19, R11, UR9, R10, 0x2, P0 ;  /* 0x000000090b137c11 */ /* 0x002fca00080f140a */
[----:B------:R-:W2:Y:S02]  /*0690*/  LDG.E R18, desc[UR4][R18.64+0xc] ;  /* 0x00000c0412127981 */ /* 0x000ea4000c1e1900 */
[----:B--2---:R-:W-:Y:S02]  /*06a0*/  SHF.R.S32.HI R20, RZ, 0x1f, R18 ;  /* 0x0000001fff147819 */ /* 0x004fe40000011412 */
[----:B------:R-:W-:-:S04]  /*06b0*/  IADD3 R10, P0, PT, R18, UR6, RZ ;  /* 0x00000006120a7c10 */ /* 0x000fc8000ff1e0ff */
[----:B------:R-:W-:-:S05]  /*06c0*/  IADD3.X R11, PT, PT, R20, UR7, RZ, P0, !PT ;  /* 0x00000007140b7c10 */ /* 0x000fca00087fe4ff */
[----:B------:R-:W2:Y:S01]  /*06d0*/  LDG.E.U8 R12, desc[UR4][R10.64] ;  /* 0x000000040a0c7981 */ /* 0x000ea2000c1e1100 */
[----:B------:R-:W-:Y:S01]  /*06e0*/  VIADD R9, R9, 0x4 ;  /* 0x0000000409097836 */ /* 0x000fe20000000000 */
[----:B------:R-:W-:Y:S01]  /*06f0*/  BSSY.RECONVERGENT B1, `(.L_x_2) ;  /* 0x000000c000017945 */ /* 0x000fe20003800200 */
[----:B------:R-:W-:-:S03]  /*0700*/  IADD3 R7, P1, PT, R7, 0x4, RZ ;  /* 0x0000000407077810 */ /* 0x000fc60007f3e0ff */
[----:B------:R-:W-:Y:S02]  /*0710*/  ISETP.NE.AND P0, PT, R9, RZ, PT ;  /* 0x000000ff0900720c */ /* 0x000fe40003f05270 */
[----:B--2---:R-:W-:-:S13]  /*0720*/  ISETP.NE.AND P2, PT, R12, RZ, PT ;  /* 0x000000ff0c00720c */ /* 0x004fda0003f45270 */
[----:B------:R-:W-:Y:S05]  /*0730*/  @P2 BRA `(.L_x_3) ;  /* 0x00000000001c2947 */ /* 0x000fea0003800000 */
[----:B------:R-:W1:Y:S01]  /*0740*/  LDC.64 R14, c[0x0][0x3b0] ;  /* 0x0000ec00ff0e7b82 */ /* 0x000e620000000a00 */
[----:B0-----:R-:W-:Y:S01]  /*0750*/  IADD3 R12, P2, PT, R18, UR10, RZ ;  /* 0x0000000a120c7c10 */ /* 0x001fe2000ff5e0ff */
[----:B------:R-:W-:-:S03]  /*0760*/  IMAD.MOV.U32 R16, RZ, RZ, 0x1 ;  /* 0x00000001ff107424 */ /* 0x000fc600078e00ff */
[----:B------:R-:W-:Y:S02]  /*0770*/  IADD3.X R13, PT, PT, R20, UR11, RZ, P2, !PT ;  /* 0x0000000b140d7c10 */ /* 0x000fe400097fe4ff */
[----:B------:R2:W-:Y:S04]  /*0780*/  STG.E.U8 desc[UR4][R10.64], R16 ;  /* 0x000000100a007986 */ /* 0x0005e8000c101104 */
[----:B------:R2:W-:Y:S04]  /*0790*/  STG.E.U8 desc[UR4][R12.64], R16 ;  /* 0x000000100c007986 */ /* 0x0005e8000c101104 */
[----:B-1----:R2:W-:Y:S02]  /*07a0*/  STG.E.U8 desc[UR4][R14.64], R16 ;  /* 0x000000100e007986 */ /* 0x0025e4000c101104 */
.L_x_3:
[----:B0-----:R-:W-:Y:S05]  /*07b0*/  BSYNC.RECONVERGENT B1 ;  /* 0x0000000000017941 */ /* 0x001fea0003800200 */
.L_x_2:
[----:B------:R-:W-:Y:S01]  /*07c0*/  IMAD.X R8, RZ, RZ, R8, P1 ;  /* 0x000000ffff087224 */ /* 0x000fe200008e0608 */
[----:B------:R-:W-:Y:S06]  /*07d0*/  @P0 BRA `(.L_x_4) ;  /* 0xfffffff800b40947 */ /* 0x000fec000383ffff */
.L_x_1:
[----:B012---:R-:W-:Y:S05]  /*07e0*/  BSYNC.RECONVERGENT B0 ;  /* 0x0000000000007941 */ /* 0x007fea0003800200 */
.L_x_0:
[----:B------:R-:W-:-:S13]  /*07f0*/  ISETP.NE.AND P0, PT, R6, RZ, PT ;  /* 0x000000ff0600720c */ /* 0x000fda0003f05270 */
[----:B------:R-:W-:Y:S05]  /*0800*/  @!P0 EXIT ;  /* 0x000000000000894d */ /* 0x000fea0003800000 */
[----:B------:R-:W0:Y:S01]  /*0810*/  LDC.64 R4, c[0x0][0x3a8] ;  /* 0x0000ea00ff047b82 */ /* 0x000e220000000a00 */
[----:B------:R-:W-:Y:S01]  /*0820*/  IMAD.MOV R12, RZ, RZ, -R6 ;  /* 0x000000ffff0c7224 */ /* 0x000fe200078e0a06 */
[----:B------:R-:W1:Y:S01]  /*0830*/  LDCU.64 UR8, c[0x0][0x398] ;  /* 0x00007300ff0877ac */ /* 0x000e620008000a00 */
[----:B------:R-:W2:Y:S05]  /*0840*/  LDCU.64 UR6, c[0x0][0x390] ;  /* 0x00007200ff0677ac */ /* 0x000eaa0008000a00 */
.L_x_7:
[----:B--2---:R-:W3:Y:S02]  /*0850*/  LDG.E R7, desc[UR4][R2.64] ;  /* 0x0000000402077981 */ /* 0x004ee4000c1e1900 */
[----:B---3--:R-:W-:-:S04]  /*0860*/  IMAD.IADD R7, R7, 0x1, R0 ;  /* 0x0000000107077824 */ /* 0x008fc800078e0200 */
[----:B0-----:R-:W-:-:S06]  /*0870*/  IMAD.WIDE R6, R7, 0x4, R4 ;  /* 0x0000000407067825 */ /* 0x001fcc00078e0204 */
[----:B------:R-:W3:Y:S02]  /*0880*/  LDG.E R6, desc[UR4][R6.64] ;  /* 0x0000000406067981 */ /* 0x000ee4000c1e1900 */
[----:B---3--:R-:W-:Y:S02]  /*0890*/  SHF.R.S32.HI R13, RZ, 0x1f, R6 ;  /* 0x0000001fff0d7819 */ /* 0x008fe40000011406 */
[----:B--2---:R-:W-:-:S04]  /*08a0*/  IADD3 R8, P0, PT, R6, UR6, RZ ;  /* 0x0000000606087c10 */ /* 0x004fc8000ff1e0ff */
[----:B------:R-:W-:-:S05]  /*08b0*/  IADD3.X R9, PT, PT, R13, UR7, RZ, P0, !PT ;  /* 0x000000070d097c10 */ /* 0x000fca00087fe4ff */
[----:B------:R-:W2:Y:S01]  /*08c0*/  LDG.E.U8 R10, desc[UR4][R8.64] ;  /* 0x00000004080a7981 */ /* 0x000ea2000c1e1100 */
[----:B------:R-:W-:Y:S01]  /*08d0*/  VIADD R12, R12, 0x1 ;  /* 0x000000010c0c7836 */ /* 0x000fe20000000000 */
[----:B------:R-:W-:Y:S04]  /*08e0*/  BSSY.RECONVERGENT B0, `(.L_x_5) ;  /* 0x000000b000007945 */ /* 0x000fe80003800200 */
[----:B------:R-:W-:Y:S02]  /*08f0*/  ISETP.NE.AND P1, PT, R12, RZ, PT ;  /* 0x000000ff0c00720c */ /* 0x000fe40003f25270 */
[----:B--2---:R-:W-:-:S13]  /*0900*/  ISETP.NE.AND P0, PT, R10, RZ, PT ;  /* 0x000000ff0a00720c */ /* 0x004fda0003f05270 */
[----:B------:R-:W-:Y:S05]  /*0910*/  @P0 BRA `(.L_x_6) ;  /* 0x00000000001c0947 */ /* 0x000fea0003800000 */
[----:B------:R-:W0:Y:S01]  /*0920*/  LDC.64 R10, c[0x0][0x3b0] ;  /* 0x0000ec00ff0a7b82 */ /* 0x000e220000000a00 */
[----:B-1----:R-:W-:Y:S01]  /*0930*/  IADD3 R6, P0, PT, R6, UR8, RZ ;  /* 0x0000000806067c10 */ /* 0x002fe2000ff1e0ff */
[----:B------:R-:W-:-:S03]  /*0940*/  IMAD.MOV.U32 R14, RZ, RZ, 0x1 ;  /* 0x00000001ff0e7424 */ /* 0x000fc600078e00ff */
[----:B------:R-:W-:Y:S02]  /*0950*/  IADD3.X R7, PT, PT, R13, UR9, RZ, P0, !PT ;  /* 0x000000090d077c10 */ /* 0x000fe400087fe4ff */
[----:B------:R2:W-:Y:S04]  /*0960*/  STG.E.U8 desc[UR4][R8.64], R14 ;  /* 0x0000000e08007986 */ /* 0x0005e8000c101104 */
[----:B------:R2:W-:Y:S04]  /*0970*/  STG.E.U8 desc[UR4][R6.64], R14 ;  /* 0x0000000e06007986 */ /* 0x0005e8000c101104 */
[----:B0-----:R2:W-:Y:S02]  /*0980*/  STG.E.U8 desc[UR4][R10.64], R14 ;  /* 0x0000000e0a007986 */ /* 0x0015e4000c101104 */
.L_x_6:
[----:B-1----:R-:W-:Y:S05]  /*0990*/  BSYNC.RECONVERGENT B0 ;  /* 0x0000000000007941 */ /* 0x002fea0003800200 */
.L_x_5:
[----:B------:R-:W-:Y:S01]  /*09a0*/  VIADD R0, R0, 0x1 ;  /* 0x0000000100007836 */ /* 0x000fe20000000000 */
[----:B------:R-:W-:Y:S06]  /*09b0*/  @P1 BRA `(.L_x_7) ;  /* 0xfffffffc00a41947 */ /* 0x000fec000383ffff */
[----:B------:R-:W-:Y:S05]  /*09c0*/  EXIT ;  /* 0x000000000000794d */ /* 0x000fea0003800000 */
.L_x_8:
[----:B------:R-:W-:-:S00]  /*09d0*/  BRA `(.L_x_8) ;  /* 0xfffffffc00fc7947 */ /* 0x000fc0000383ffff */
[----:B------:R-:W-:-:S00]  /*09e0*/  NOP ;  /* 0x0000000000007918 */ /* 0x000fc00000000000 */
        /* <DEDUP_REMOVED lines=9> */
.L_x_9:


//--------------------- .nv.shared.reserved.0     --------------------------
	.section	.nv.shared.reserved.0,"aw",@nobits
	.weak		__nv_reservedSMEM_offset_0_alias
	.size		__nv_reservedSMEM_offset_0_alias, 0, 64
	.other		__nv_reservedSMEM_offset_0_alias,@"STO_CUDA_RESERVED_SHARED STV_DEFAULT"
__nv_reservedSMEM_offset_0_alias:
	.zero		0
	.zero		64


//--------------------- .nv.constant0._Z4pbfsPiS_PbS0_S_S_S0_ --------------------------
	.section	.nv.constant0._Z4pbfsPiS_PbS0_S_S_S0_,"a",@progbits
	.sectionflags	@""
	.align	4
.nv.constant0._Z4pbfsPiS_PbS0_S_S_S0_:
	.zero		952


//--------------------- SYMBOLS --------------------------

	.type		.nv.reservedSmem.offset0,@object
	.size		.nv.reservedSmem.offset0,0x4
